//
// Generated by NVIDIA NVVM Compiler
//
// Compiler Build ID: CL-36424714
// Cuda compilation tools, release 13.0, V13.0.88
// Based on NVVM 20.0.0
//

.version 9.0
.target sm_100
.address_size 64

	// .globl	_Z7row_addPiS_S_i

.visible .entry _Z7row_addPiS_S_i(
	.param .u64 .ptr .align 1 _Z7row_addPiS_S_i_param_0,
	.param .u64 .ptr .align 1 _Z7row_addPiS_S_i_param_1,
	.param .u64 .ptr .align 1 _Z7row_addPiS_S_i_param_2,
	.param .u32 _Z7row_addPiS_S_i_param_3
)
{
	.reg .pred 	%p<10>;
	.reg .b32 	%r<115>;
	.reg .b64 	%rd<56>;

	ld.param.u64 	%rd22, [_Z7row_addPiS_S_i_param_0];
	ld.param.u64 	%rd23, [_Z7row_addPiS_S_i_param_1];
	ld.param.u64 	%rd24, [_Z7row_addPiS_S_i_param_2];
	ld.param.u32 	%r17, [_Z7row_addPiS_S_i_param_3];
	cvta.to.global.u64 	%rd1, %rd24;
	cvta.to.global.u64 	%rd2, %rd23;
	cvta.to.global.u64 	%rd3, %rd22;
	setp.lt.s32 	%p1, %r17, 1;
	@%p1 bra 	$L__BB0_13;
	mov.u32 	%r19, %tid.x;
	mul.lo.s32 	%r1, %r17, %r19;
	and.b32  	%r2, %r17, 15;
	setp.lt.u32 	%p2, %r17, 16;
	mov.b32 	%r112, 0;
	@%p2 bra 	$L__BB0_4;
	and.b32  	%r112, %r17, 2147483632;
	neg.s32 	%r110, %r112;
	mul.wide.u32 	%rd25, %r1, 4;
	add.s64 	%rd26, %rd25, 32;
	add.s64 	%rd52, %rd1, %rd26;
	add.s64 	%rd51, %rd2, %rd26;
	add.s64 	%rd50, %rd3, %rd26;
$L__BB0_3:
	.pragma "nounroll";
	ld.global.u32 	%r20, [%rd50+-32];
	ld.global.u32 	%r21, [%rd51+-32];
	add.s32 	%r22, %r21, %r20;
	st.global.u32 	[%rd52+-32], %r22;
	ld.global.u32 	%r23, [%rd50+-28];
	ld.global.u32 	%r24, [%rd51+-28];
	add.s32 	%r25, %r24, %r23;
	st.global.u32 	[%rd52+-28], %r25;
	ld.global.u32 	%r26, [%rd50+-24];
	ld.global.u32 	%r27, [%rd51+-24];
	add.s32 	%r28, %r27, %r26;
	st.global.u32 	[%rd52+-24], %r28;
	ld.global.u32 	%r29, [%rd50+-20];
	ld.global.u32 	%r30, [%rd51+-20];
	add.s32 	%r31, %r30, %r29;
	st.global.u32 	[%rd52+-20], %r31;
	ld.global.u32 	%r32, [%rd50+-16];
	ld.global.u32 	%r33, [%rd51+-16];
	add.s32 	%r34, %r33, %r32;
	st.global.u32 	[%rd52+-16], %r34;
	ld.global.u32 	%r35, [%rd50+-12];
	ld.global.u32 	%r36, [%rd51+-12];
	add.s32 	%r37, %r36, %r35;
	st.global.u32 	[%rd52+-12], %r37;
	ld.global.u32 	%r38, [%rd50+-8];
	ld.global.u32 	%r39, [%rd51+-8];
	add.s32 	%r40, %r39, %r38;
	st.global.u32 	[%rd52+-8], %r40;
	ld.global.u32 	%r41, [%rd50+-4];
	ld.global.u32 	%r42, [%rd51+-4];
	add.s32 	%r43, %r42, %r41;
	st.global.u32 	[%rd52+-4], %r43;
	ld.global.u32 	%r44, [%rd50];
	ld.global.u32 	%r45, [%rd51];
	add.s32 	%r46, %r45, %r44;
	st.global.u32 	[%rd52], %r46;
	ld.global.u32 	%r47, [%rd50+4];
	ld.global.u32 	%r48, [%rd51+4];
	add.s32 	%r49, %r48, %r47;
	st.global.u32 	[%rd52+4], %r49;
	ld.global.u32 	%r50, [%rd50+8];
	ld.global.u32 	%r51, [%rd51+8];
	add.s32 	%r52, %r51, %r50;
	st.global.u32 	[%rd52+8], %r52;
	ld.global.u32 	%r53, [%rd50+12];
	ld.global.u32 	%r54, [%rd51+12];
	add.s32 	%r55, %r54, %r53;
	st.global.u32 	[%rd52+12], %r55;
	ld.global.u32 	%r56, [%rd50+16];
	ld.global.u32 	%r57, [%rd51+16];
	add.s32 	%r58, %r57, %r56;
	st.global.u32 	[%rd52+16], %r58;
	ld.global.u32 	%r59, [%rd50+20];
	ld.global.u32 	%r60, [%rd51+20];
	add.s32 	%r61, %r60, %r59;
	st.global.u32 	[%rd52+20], %r61;
	ld.global.u32 	%r62, [%rd50+24];
	ld.global.u32 	%r63, [%rd51+24];
	add.s32 	%r64, %r63, %r62;
	st.global.u32 	[%rd52+24], %r64;
	ld.global.u32 	%r65, [%rd50+28];
	ld.global.u32 	%r66, [%rd51+28];
	add.s32 	%r67, %r66, %r65;
	st.global.u32 	[%rd52+28], %r67;
	add.s32 	%r110, %r110, 16;
	add.s64 	%rd52, %rd52, 64;
	add.s64 	%rd51, %rd51, 64;
	add.s64 	%rd50, %rd50, 64;
	setp.ne.s32 	%p3, %r110, 0;
	@%p3 bra 	$L__BB0_3;
$L__BB0_4:
	setp.eq.s32 	%p4, %r2, 0;
	@%p4 bra 	$L__BB0_13;
	and.b32  	%r8, %r17, 7;
	setp.lt.u32 	%p5, %r2, 8;
	@%p5 bra 	$L__BB0_7;
	add.s32 	%r68, %r112, %r1;
	mul.wide.u32 	%rd27, %r68, 4;
	add.s64 	%rd28, %rd3, %rd27;
	ld.global.u32 	%r69, [%rd28];
	add.s64 	%rd29, %rd2, %rd27;
	ld.global.u32 	%r70, [%rd29];
	add.s32 	%r71, %r70, %r69;
	add.s64 	%rd30, %rd1, %rd27;
	st.global.u32 	[%rd30], %r71;
	cvt.u64.u32 	%rd31, %r1;
	cvt.u64.u32 	%rd32, %r112;
	add.s64 	%rd33, %rd32, %rd31;
	shl.b64 	%rd34, %rd33, 2;
	add.s64 	%rd35, %rd3, %rd34;
	ld.global.u32 	%r72, [%rd35+4];
	add.s64 	%rd36, %rd2, %rd34;
	ld.global.u32 	%r73, [%rd36+4];
	add.s32 	%r74, %r73, %r72;
	add.s64 	%rd37, %rd1, %rd34;
	st.global.u32 	[%rd37+4], %r74;
	ld.global.u32 	%r75, [%rd35+8];
	ld.global.u32 	%r76, [%rd36+8];
	add.s32 	%r77, %r76, %r75;
	st.global.u32 	[%rd37+8], %r77;
	ld.global.u32 	%r78, [%rd35+12];
	ld.global.u32 	%r79, [%rd36+12];
	add.s32 	%r80, %r79, %r78;
	st.global.u32 	[%rd37+12], %r80;
	ld.global.u32 	%r81, [%rd35+16];
	ld.global.u32 	%r82, [%rd36+16];
	add.s32 	%r83, %r82, %r81;
	st.global.u32 	[%rd37+16], %r83;
	ld.global.u32 	%r84, [%rd35+20];
	ld.global.u32 	%r85, [%rd36+20];
	add.s32 	%r86, %r85, %r84;
	st.global.u32 	[%rd37+20], %r86;
	ld.global.u32 	%r87, [%rd35+24];
	ld.global.u32 	%r88, [%rd36+24];
	add.s32 	%r89, %r88, %r87;
	st.global.u32 	[%rd37+24], %r89;
	ld.global.u32 	%r90, [%rd35+28];
	ld.global.u32 	%r91, [%rd36+28];
	add.s32 	%r92, %r91, %r90;
	st.global.u32 	[%rd37+28], %r92;
	add.s32 	%r112, %r112, 8;
$L__BB0_7:
	setp.eq.s32 	%p6, %r8, 0;
	@%p6 bra 	$L__BB0_13;
	and.b32  	%r11, %r17, 3;
	setp.lt.u32 	%p7, %r8, 4;
	@%p7 bra 	$L__BB0_10;
	add.s32 	%r93, %r112, %r1;
	mul.wide.u32 	%rd38, %r93, 4;
	add.s64 	%rd39, %rd3, %rd38;
	ld.global.u32 	%r94, [%rd39];
	add.s64 	%rd40, %rd2, %rd38;
	ld.global.u32 	%r95, [%rd40];
	add.s32 	%r96, %r95, %r94;
	add.s64 	%rd41, %rd1, %rd38;
	st.global.u32 	[%rd41], %r96;
	cvt.u64.u32 	%rd42, %r1;
	cvt.u64.u32 	%rd43, %r112;
	add.s64 	%rd44, %rd43, %rd42;
	shl.b64 	%rd45, %rd44, 2;
	add.s64 	%rd46, %rd3, %rd45;
	ld.global.u32 	%r97, [%rd46+4];
	add.s64 	%rd47, %rd2, %rd45;
	ld.global.u32 	%r98, [%rd47+4];
	add.s32 	%r99, %r98, %r97;
	add.s64 	%rd48, %rd1, %rd45;
	st.global.u32 	[%rd48+4], %r99;
	ld.global.u32 	%r100, [%rd46+8];
	ld.global.u32 	%r101, [%rd47+8];
	add.s32 	%r102, %r101, %r100;
	st.global.u32 	[%rd48+8], %r102;
	ld.global.u32 	%r103, [%rd46+12];
	ld.global.u32 	%r104, [%rd47+12];
	add.s32 	%r105, %r104, %r103;
	st.global.u32 	[%rd48+12], %r105;
	add.s32 	%r112, %r112, 4;
$L__BB0_10:
	setp.eq.s32 	%p8, %r11, 0;
	@%p8 bra 	$L__BB0_13;
	add.s32 	%r106, %r112, %r1;
	mul.wide.u32 	%rd49, %r106, 4;
	add.s64 	%rd55, %rd1, %rd49;
	add.s64 	%rd54, %rd2, %rd49;
	add.s64 	%rd53, %rd3, %rd49;
	neg.s32 	%r114, %r11;
$L__BB0_12:
	.pragma "nounroll";
	ld.global.u32 	%r107, [%rd53];
	ld.global.u32 	%r108, [%rd54];
	add.s32 	%r109, %r108, %r107;
	st.global.u32 	[%rd55], %r109;
	add.s64 	%rd55, %rd55, 4;
	add.s64 	%rd54, %rd54, 4;
	add.s64 	%rd53, %rd53, 4;
	add.s32 	%r114, %r114, 1;
	setp.ne.s32 	%p9, %r114, 0;
	@%p9 bra 	$L__BB0_12;
$L__BB0_13:
	ret;

}


// ===== COMPILED SASS (sm_100) =====

	.target	sm_100

	.elftype	@"ET_EXEC"


//--------------------- .note.nv.tkinfo           --------------------------
	.section	.note.nv.tkinfo,"",@"SHT_NOTE"
	.sectionflags	@"SHF_NOTE_NV_TKINFO"
	.tkinfo
        /*0018*/ 	.word	0x00000002
        /*0030*/ 	.string	""
        /*0030*/ 	.string	"ptxas"
        /*0030*/ 	.string	"Cuda compilation tools, release 13.0, V13.0.88"
        /*0030*/ 	.string	"Build cuda_13.0.r13.0/compiler.36424714_0"
        /*0030*/ 	.string	"-arch sm_100 -m 64 "



//--------------------- .note.nv.cuinfo           --------------------------
	.section	.note.nv.cuinfo,"",@"SHT_NOTE"
	.sectionflags	@"SHF_NOTE_NV_CUINFO"
        /*0018*/ 	.short	0x0002
        /*001a*/ 	.short	0x0064
        /*001c*/ 	.short	0x0082
	.zero		2


//--------------------- .nv.info                  --------------------------
	.section	.nv.info,"",@"SHT_CUDA_INFO"
	.align	4


	//----- nvinfo : EIATTR_REGCOUNT
	.align		4
        /*0000*/ 	.byte	0x04, 0x2f
        /*0002*/ 	.short	(.L_1 - .L_0)
	.align		4
.L_0:
        /*0004*/ 	.word	index@(_Z7row_addPiS_S_i)
        /*0008*/ 	.word	0x00000014


	//----- nvinfo : EIATTR_FRAME_SIZE
	.align		4
.L_1:
        /*000c*/ 	.byte	0x04, 0x11
        /*000e*/ 	.short	(.L_3 - .L_2)
	.align		4
.L_2:
        /*0010*/ 	.word	index@(_Z7row_addPiS_S_i)
        /*0014*/ 	.word	0x00000000


	//----- nvinfo : EIATTR_MIN_STACK_SIZE
	.align		4
.L_3:
        /*0018*/ 	.byte	0x04, 0x12
        /*001a*/ 	.short	(.L_5 - .L_4)
	.align		4
.L_4:
        /*001c*/ 	.word	index@(_Z7row_addPiS_S_i)
        /*0020*/ 	.word	0x00000000
.L_5:


//--------------------- .nv.compat                --------------------------
	.section	.nv.compat,"",@"SHT_CUDA_COMPAT_INFO"
	.align	4
        /*0000*/ 	.byte	0x02, 0x09, 0x00, 0x00, 0x02, 0x02, 0x01, 0x00, 0x02, 0x05, 0x05, 0x00, 0x03, 0x07, 0x01, 0x01
        /*0010*/ 	.byte	0x02, 0x03, 0x00, 0x00, 0x02, 0x06, 0x01, 0x00, 0x04, 0x0b, 0x08, 0x00, 0x09, 0x00, 0x00, 0x00
        /*0020*/ 	.byte	0x00, 0x00, 0x00, 0x00


//--------------------- .nv.info._Z7row_addPiS_S_i --------------------------
	.section	.nv.info._Z7row_addPiS_S_i,"",@"SHT_CUDA_INFO"
	.sectionflags	@""
	.align	4


	//----- nvinfo : EIATTR_CUDA_API_VERSION
	.align		4
        /*0000*/ 	.byte	0x04, 0x37
        /*0002*/ 	.short	(.L_7 - .L_6)
.L_6:
        /*0004*/ 	.word	0x00000082


	//----- nvinfo : EIATTR_KPARAM_INFO
	.align		4
.L_7:
        /*0008*/ 	.byte	0x04, 0x17
        /*000a*/ 	.short	(.L_9 - .L_8)
.L_8:
        /*000c*/ 	.word	0x00000000
        /*0010*/ 	.short	0x0003
        /*0012*/ 	.short	0x0018
        /*0014*/ 	.byte	0x00, 0xf0, 0x11, 0x00


	//----- nvinfo : EIATTR_KPARAM_INFO
	.align		4
.L_9:
        /*0018*/ 	.byte	0x04, 0x17
        /*001a*/ 	.short	(.L_11 - .L_10)
.L_10:
        /*001c*/ 	.word	0x00000000
        /*0020*/ 	.short	0x0002
        /*0022*/ 	.short	0x0010
        /*0024*/ 	.byte	0x00, 0xf5, 0x21, 0x00


	//----- nvinfo : EIATTR_KPARAM_INFO
	.align		4
.L_11:
        /*0028*/ 	.byte	0x04, 0x17
        /*002a*/ 	.short	(.L_13 - .L_12)
.L_12:
        /*002c*/ 	.word	0x00000000
        /*0030*/ 	.short	0x0001
        /*0032*/ 	.short	0x0008
        /*0034*/ 	.byte	0x00, 0xf5, 0x21, 0x00


	//----- nvinfo : EIATTR_KPARAM_INFO
	.align		4
.L_13:
        /*0038*/ 	.byte	0x04, 0x17
        /*003a*/ 	.short	(.L_15 - .L_14)
.L_14:
        /*003c*/ 	.word	0x00000000
        /*0040*/ 	.short	0x0000
        /*0042*/ 	.short	0x0000
        /*0044*/ 	.byte	0x00, 0xf5, 0x21, 0x00


	//----- nvinfo : EIATTR_SPARSE_MMA_MASK
	.align		4
.L_15:
        /*0048*/ 	.byte	0x03, 0x50
        /*004a*/ 	.short	0x0000


	//----- nvinfo : EIATTR_MAXREG_COUNT
	.align		4
        /*004c*/ 	.byte	0x03, 0x1b
        /*004e*/ 	.short	0x00ff


	//----- nvinfo : EIATTR_MERCURY_ISA_VERSION
	.align		4
        /*0050*/ 	.byte	0x03, 0x5f
        /*0052*/ 	.short	0x0101


	//----- nvinfo : EIATTR_VRC_CTA_INIT_COUNT
	.align		4
        /*0054*/ 	.byte	0x02, 0x4a
	.zero		1
	.zero		1


	//----- nvinfo : EIATTR_EXIT_INSTR_OFFSETS
	.align		4
        /*0058*/ 	.byte	0x04, 0x1c
        /*005a*/ 	.short	(.L_17 - .L_16)


	//   ....[0]....
.L_16:
        /*005c*/ 	.word	0x00000030


	//   ....[1]....
        /*0060*/ 	.word	0x00000660


	//   ....[2]....
        /*0064*/ 	.word	0x000009f0


	//   ....[3]....
        /*0068*/ 	.word	0x00000c80


	//   ....[4]....
        /*006c*/ 	.word	0x00000e70


	//----- nvinfo : EIATTR_CBANK_PARAM_SIZE
	.align		4
.L_17:
        /*0070*/ 	.byte	0x03, 0x19
        /*0072*/ 	.short	0x001c


	//----- nvinfo : EIATTR_PARAM_CBANK
	.align		4
        /*0074*/ 	.byte	0x04, 0x0a
        /*0076*/ 	.short	(.L_19 - .L_18)
	.align		4
.L_18:
        /*0078*/ 	.word	index@(.nv.constant0._Z7row_addPiS_S_i)
        /*007c*/ 	.short	0x0380
        /*007e*/ 	.short	0x001c


	//----- nvinfo : EIATTR_SW_WAR
	.align		4
.L_19:
        /*0080*/ 	.byte	0x04, 0x36
        /*0082*/ 	.short	(.L_21 - .L_20)
.L_20:
        /*0084*/ 	.word	0x00000008
.L_21:


//--------------------- .nv.callgraph             --------------------------
	.section	.nv.callgraph,"",@"SHT_CUDA_CALLGRAPH"
	.align	4
	.sectionentsize	8
	.align		4
        /*0000*/ 	.word	0x00000000
	.align		4
        /*0004*/ 	.word	0xffffffff
	.align		4
        /*0008*/ 	.word	0x00000000
	.align		4
        /*000c*/ 	.word	0xfffffffe
	.align		4
        /*0010*/ 	.word	0x00000000
	.align		4
        /*0014*/ 	.word	0xfffffffd
	.align		4
        /*0018*/ 	.word	0x00000000
	.align		4
        /*001c*/ 	.word	0xfffffffc


//--------------------- .text._Z7row_addPiS_S_i   --------------------------
	.section	.text._Z7row_addPiS_S_i,"ax",@progbits
	.align	128
        .global         _Z7row_addPiS_S_i
        .type           _Z7row_addPiS_S_i,@function
        .size           _Z7row_addPiS_S_i,(.L_x_6 - _Z7row_addPiS_S_i)
        .other          _Z7row_addPiS_S_i,@"STO_CUDA_ENTRY STV_DEFAULT"
_Z7row_addPiS_S_i:
.text._Z7row_addPiS_S_i:
[----:B------:R-:W-:Y:S08]  /*0000*/  LDC R1, c[0x0][0x37c] ;  /* 0x0000df00ff017b82 */ /* 0x000ff00000000800 */
[----:B------:R-:W0:Y:S02]  /*0010*/  LDC R2, c[0x0][0x398] ;  /* 0x0000e600ff027b82 */ /* 0x000e240000000800 */
[----:B0-----:R-:W-:-:S13]  /*0020*/  ISETP.GE.AND P0, PT, R2, 0x1, PT ;  /* 0x000000010200780c */ /* 0x001fda0003f06270 */
[----:B------:R-:W-:Y:S05]  /*0030*/  @!P0 EXIT ;  /* 0x000000000000894d */ /* 0x000fea0003800000 */
[----:B------:R-:W0:Y:S01]  /*0040*/  S2R R5, SR_TID.X ;  /* 0x0000000000057919 */ /* 0x000e220000002100 */
[C---:B------:R-:W-:Y:S01]  /*0050*/  ISETP.GE.U32.AND P1, PT, R2.reuse, 0x10, PT ;  /* 0x000000100200780c */ /* 0x040fe20003f26070 */
[----:B------:R-:W1:Y:S01]  /*0060*/  LDCU.64 UR4, c[0x0][0x358] ;  /* 0x00006b00ff0477ac */ /* 0x000e620008000a00 */
[----:B------:R-:W-:Y:S01]  /*0070*/  LOP3.LUT R14, R2, 0xf, RZ, 0xc0, !PT ;  /* 0x0000000f020e7812 */ /* 0x000fe200078ec0ff */
[----:B------:R-:W-:-:S03]  /*0080*/  IMAD.MOV.U32 R3, RZ, RZ, RZ ;  /* 0x000000ffff037224 */ /* 0x000fc600078e00ff */
[----:B------:R-:W-:Y:S01]  /*0090*/  ISETP.NE.AND P0, PT, R14, RZ, PT ;  /* 0x000000ff0e00720c */ /* 0x000fe20003f05270 */
[----:B0-----:R-:W-:-:S06]  /*00a0*/  IMAD R0, R5, R2, RZ ;  /* 0x0000000205007224 */ /* 0x001fcc00078e02ff */
[----:B-1----:R-:W-:Y:S06]  /*00b0*/  @!P1 BRA `(.L_x_0) ;  /* 0x0000000400689947 */ /* 0x002fec0003800000 */
[----:B------:R-:W0:Y:S01]  /*00c0*/  LDCU.128 UR8, c[0x0][0x380] ;  /* 0x00007000ff0877ac */ /* 0x000e220008000c00 */
[----:B------:R-:W-:Y:S01]  /*00d0*/  IMAD.MOV.U32 R4, RZ, RZ, 0x20 ;  /* 0x00000020ff047424 */ /* 0x000fe200078e00ff */
[----:B------:R-:W-:Y:S01]  /*00e0*/  LOP3.LUT R3, R2, 0x7ffffff0, RZ, 0xc0, !PT ;  /* 0x7ffffff002037812 */ /* 0x000fe200078ec0ff */
[----:B------:R-:W-:Y:S01]  /*00f0*/  IMAD.MOV.U32 R5, RZ, RZ, 0x0 ;  /* 0x00000000ff057424 */ /* 0x000fe200078e00ff */
[----:B------:R-:W1:Y:S02]  /*0100*/  LDCU.64 UR6, c[0x0][0x390] ;  /* 0x00007200ff0677ac */ /* 0x000e640008000a00 */
[----:B------:R-:W-:Y:S01]  /*0110*/  IADD3 R10, PT, PT, -R3, RZ, RZ ;  /* 0x000000ff030a7210 */ /* 0x000fe20007ffe1ff */
[----:B------:R-:W-:-:S03]  /*0120*/  IMAD.WIDE.U32 R4, R0, 0x4, R4 ;  /* 0x0000000400047825 */ /* 0x000fc600078e0004 */
[C---:B0-----:R-:W-:Y:S02]  /*0130*/  IADD3 R11, P2, PT, R4.reuse, UR10, RZ ;  /* 0x0000000a040b7c10 */ /* 0x041fe4000ff5e0ff */
[C---:B------:R-:W-:Y:S02]  /*0140*/  IADD3 R6, P3, PT, R4.reuse, UR8, RZ ;  /* 0x0000000804067c10 */ /* 0x040fe4000ff7e0ff */
[----:B-1----:R-:W-:Y:S02]  /*0150*/  IADD3 R13, P1, PT, R4, UR6, RZ ;  /* 0x00000006040d7c10 */ /* 0x002fe4000ff3e0ff */
[C---:B------:R-:W-:Y:S02]  /*0160*/  IADD3.X R12, PT, PT, R5.reuse, UR11, RZ, P2, !PT ;  /* 0x0000000b050c7c10 */ /* 0x040fe400097fe4ff */
[C---:B------:R-:W-:Y:S02]  /*0170*/  IADD3.X R16, PT, PT, R5.reuse, UR7, RZ, P1, !PT ;  /* 0x0000000705107c10 */ /* 0x040fe40008ffe4ff */
[----:B------:R-:W-:-:S07]  /*0180*/  IADD3.X R7, PT, PT, R5, UR9, RZ, P3, !PT ;  /* 0x0000000905077c10 */ /* 0x000fce0009ffe4ff */
.L_x_1:
[----:B------:R-:W-:Y:S01]  /*0190*/  IMAD.MOV.U32 R4, RZ, RZ, R11 ;  /* 0x000000ffff047224 */ /* 0x000fe200078e000b */
[----:B-1----:R-:W2:Y:S01]  /*01a0*/  LDG.E R8, desc[UR4][R6.64+-0x20] ;  /* 0xffffe00406087981 */ /* 0x002ea2000c1e1900 */
[----:B------:R-:W-:-:S05]  /*01b0*/  IMAD.MOV.U32 R5, RZ, RZ, R12 ;  /* 0x000000ffff057224 */ /* 0x000fca00078e000c */
[----:B------:R-:W2:Y:S02]  /*01c0*/  LDG.E R9, desc[UR4][R4.64+-0x20] ;  /* 0xffffe00404097981 */ /* 0x000ea4000c1e1900 */
[----:B--2---:R-:W-:Y:S01]  /*01d0*/  IMAD.IADD R11, R8, 0x1, R9 ;  /* 0x00000001080b7824 */ /* 0x004fe200078e0209 */
[----:B------:R-:W-:Y:S01]  /*01e0*/  MOV R8, R13 ;  /* 0x0000000d00087202 */ /* 0x000fe20000000f00 */
[----:B------:R-:W-:-:S05]  /*01f0*/  IMAD.MOV.U32 R9, RZ, RZ, R16 ;  /* 0x000000ffff097224 */ /* 0x000fca00078e0010 */
[----:B------:R0:W-:Y:S04]  /*0200*/  STG.E desc[UR4][R8.64+-0x20], R11 ;  /* 0xffffe00b08007986 */ /* 0x0001e8000c101904 */
[----:B------:R-:W2:Y:S04]  /*0210*/  LDG.E R12, desc[UR4][R6.64+-0x1c] ;  /* 0xffffe404060c7981 */ /* 0x000ea8000c1e1900 */
[----:B------:R-:W2:Y:S02]  /*0220*/  LDG.E R13, desc[UR4][R4.64+-0x1c] ;  /* 0xffffe404040d7981 */ /* 0x000ea4000c1e1900 */
[----:B--2---:R-:W-:-:S05]  /*0230*/  IMAD.IADD R13, R12, 0x1, R13 ;  /* 0x000000010c0d7824 */ /* 0x004fca00078e020d */
[----:B------:R1:W-:Y:S04]  /*0240*/  STG.E desc[UR4][R8.64+-0x1c], R13 ;  /* 0xffffe40d08007986 */ /* 0x0003e8000c101904 */
[----:B------:R-:W2:Y:S04]  /*0250*/  LDG.E R12, desc[UR4][R6.64+-0x18] ;  /* 0xffffe804060c7981 */ /* 0x000ea8000c1e1900 */
[----:B------:R-:W2:Y:S02]  /*0260*/  LDG.E R15, desc[UR4][R4.64+-0x18] ;  /* 0xffffe804040f7981 */ /* 0x000ea4000c1e1900 */
[----:B--2---:R-:W-:-:S05]  /*0270*/  IMAD.IADD R15, R12, 0x1, R15 ;  /* 0x000000010c0f7824 */ /* 0x004fca00078e020f */
[----:B------:R2:W-:Y:S04]  /*0280*/  STG.E desc[UR4][R8.64+-0x18], R15 ;  /* 0xffffe80f08007986 */ /* 0x0005e8000c101904 */
[----:B------:R-:W3:Y:S04]  /*0290*/  LDG.E R12, desc[UR4][R6.64+-0x14] ;  /* 0xffffec04060c7981 */ /* 0x000ee8000c1e1900 */
[----:B------:R-:W3:Y:S02]  /*02a0*/  LDG.E R17, desc[UR4][R4.64+-0x14] ;  /* 0xffffec0404117981 */ /* 0x000ee4000c1e1900 */
[----:B---3--:R-:W-:-:S05]  /*02b0*/  IADD3 R17, PT, PT, R12, R17, RZ ;  /* 0x000000110c117210 */ /* 0x008fca0007ffe0ff */
[----:B------:R3:W-:Y:S04]  /*02c0*/  STG.E desc[UR4][R8.64+-0x14], R17 ;  /* 0xffffec1108007986 */ /* 0x0007e8000c101904 */
[----:B0-----:R-:W4:Y:S04]  /*02d0*/  LDG.E R11, desc[UR4][R6.64+-0x10] ;  /* 0xfffff004060b7981 */ /* 0x001f28000c1e1900 */
[----:B------:R-:W4:Y:S02]  /*02e0*/  LDG.E R12, desc[UR4][R4.64+-0x10] ;  /* 0xfffff004040c7981 */ /* 0x000f24000c1e1900 */
[----:B----4-:R-:W-:-:S05]  /*02f0*/  IMAD.IADD R11, R11, 0x1, R12 ;  /* 0x000000010b0b7824 */ /* 0x010fca00078e020c */
[----:B------:R0:W-:Y:S04]  /*0300*/  STG.E desc[UR4][R8.64+-0x10], R11 ;  /* 0xfffff00b08007986 */ /* 0x0001e8000c101904 */
[----:B------:R-:W4:Y:S04]  /*0310*/  LDG.E R12, desc[UR4][R6.64+-0xc] ;  /* 0xfffff404060c7981 */ /* 0x000f28000c1e1900 */
[----:B-1----:R-:W4:Y:S02]  /*0320*/  LDG.E R13, desc[UR4][R4.64+-0xc] ;  /* 0xfffff404040d7981 */ /* 0x002f24000c1e1900 */
[----:B----4-:R-:W-:-:S05]  /*0330*/  IMAD.IADD R13, R12, 0x1, R13 ;  /* 0x000000010c0d7824 */ /* 0x010fca00078e020d */
[----:B------:R1:W-:Y:S04]  /*0340*/  STG.E desc[UR4][R8.64+-0xc], R13 ;  /* 0xfffff40d08007986 */ /* 0x0003e8000c101904 */
[----:B------:R-:W4:Y:S04]  /*0350*/  LDG.E R12, desc[UR4][R6.64+-0x8] ;  /* 0xfffff804060c7981 */ /* 0x000f28000c1e1900 */
[----:B--2---:R-:W4:Y:S02]  /*0360*/  LDG.E R15, desc[UR4][R4.64+-0x8] ;  /* 0xfffff804040f7981 */ /* 0x004f24000c1e1900 */
[----:B----4-:R-:W-:-:S05]  /*0370*/  IMAD.IADD R15, R12, 0x1, R15 ;  /* 0x000000010c0f7824 */ /* 0x010fca00078e020f */
[----:B------:R2:W-:Y:S04]  /*0380*/  STG.E desc[UR4][R8.64+-0x8], R15 ;  /* 0xfffff80f08007986 */ /* 0x0005e8000c101904 */
[----:B------:R-:W4:Y:S04]  /*0390*/  LDG.E R12, desc[UR4][R6.64+-0x4] ;  /* 0xfffffc04060c7981 */ /* 0x000f28000c1e1900 */
[----:B---3--:R-:W4:Y:S02]  /*03a0*/  LDG.E R17, desc[UR4][R4.64+-0x4] ;  /* 0xfffffc0404117981 */ /* 0x008f24000c1e1900 */
[----:B----4-:R-:W-:-:S05]  /*03b0*/  IADD3 R17, PT, PT, R12, R17, RZ ;  /* 0x000000110c117210 */ /* 0x010fca0007ffe0ff */
        /* <DEDUP_REMOVED lines=20> */
[----:B------:R-:W-:Y:S04]  /*0500*/  STG.E desc[UR4][R8.64+0x10], R11 ;  /* 0x0000100b08007986 */ /* 0x000fe8000c101904 */
[----:B------:R-:W4:Y:S04]  /*0510*/  LDG.E R12, desc[UR4][R6.64+0x14] ;  /* 0x00001404060c7981 */ /* 0x000f28000c1e1900 */
[----:B-1----:R-:W4:Y:S02]  /*0520*/  LDG.E R13, desc[UR4][R4.64+0x14] ;  /* 0x00001404040d7981 */ /* 0x002f24000c1e1900 */
[----:B----4-:R-:W-:-:S05]  /*0530*/  IMAD.IADD R13, R12, 0x1, R13 ;  /* 0x000000010c0d7824 */ /* 0x010fca00078e020d */
[----:B------:R0:W-:Y:S04]  /*0540*/  STG.E desc[UR4][R8.64+0x14], R13 ;  /* 0x0000140d08007986 */ /* 0x0001e8000c101904 */
[----:B------:R-:W4:Y:S04]  /*0550*/  LDG.E R12, desc[UR4][R6.64+0x18] ;  /* 0x00001804060c7981 */ /* 0x000f28000c1e1900 */
[----:B--2---:R-:W4:Y:S01]  /*0560*/  LDG.E R15, desc[UR4][R4.64+0x18] ;  /* 0x00001804040f7981 */ /* 0x004f22000c1e1900 */
[----:B------:R-:W-:Y:S02]  /*0570*/  VIADD R10, R10, 0x10 ;  /* 0x000000100a0a7836 */ /* 0x000fe40000000000 */
[----:B----4-:R-:W-:-:S05]  /*0580*/  IMAD.IADD R15, R12, 0x1, R15 ;  /* 0x000000010c0f7824 */ /* 0x010fca00078e020f */
[----:B------:R1:W-:Y:S04]  /*0590*/  STG.E desc[UR4][R8.64+0x18], R15 ;  /* 0x0000180f08007986 */ /* 0x0003e8000c101904 */
[----:B------:R2:W4:Y:S04]  /*05a0*/  LDG.E R12, desc[UR4][R6.64+0x1c] ;  /* 0x00001c04060c7981 */ /* 0x000528000c1e1900 */
[----:B---3--:R-:W4:Y:S01]  /*05b0*/  LDG.E R17, desc[UR4][R4.64+0x1c] ;  /* 0x00001c0404117981 */ /* 0x008f22000c1e1900 */
[----:B------:R-:W-:Y:S02]  /*05c0*/  ISETP.NE.AND P1, PT, R10, RZ, PT ;  /* 0x000000ff0a00720c */ /* 0x000fe40003f25270 */
[----:B0-----:R-:W-:-:S02]  /*05d0*/  IADD3 R13, P2, PT, R8, 0x40, RZ ;  /* 0x00000040080d7810 */ /* 0x001fc40007f5e0ff */
[----:B------:R-:W-:Y:S02]  /*05e0*/  IADD3 R11, P3, PT, R4, 0x40, RZ ;  /* 0x00000040040b7810 */ /* 0x000fe40007f7e0ff */
[----:B--2---:R-:W-:Y:S01]  /*05f0*/  IADD3 R6, P4, PT, R6, 0x40, RZ ;  /* 0x0000004006067810 */ /* 0x004fe20007f9e0ff */
[----:B------:R-:W-:-:S03]  /*0600*/  IMAD.X R16, RZ, RZ, R9, P2 ;  /* 0x000000ffff107224 */ /* 0x000fc600010e0609 */
[----:B------:R-:W-:Y:S02]  /*0610*/  IADD3.X R7, PT, PT, RZ, R7, RZ, P4, !PT ;  /* 0x00000007ff077210 */ /* 0x000fe400027fe4ff */
[----:B----4-:R-:W-:Y:S01]  /*0620*/  IADD3 R17, PT, PT, R12, R17, RZ ;  /* 0x000000110c117210 */ /* 0x010fe20007ffe0ff */
[----:B------:R-:W-:-:S04]  /*0630*/  IMAD.X R12, RZ, RZ, R5, P3 ;  /* 0x000000ffff0c7224 */ /* 0x000fc800018e0605 */
[----:B------:R1:W-:Y:S01]  /*0640*/  STG.E desc[UR4][R8.64+0x1c], R17 ;  /* 0x00001c1108007986 */ /* 0x0003e2000c101904 */
[----:B------:R-:W-:Y:S05]  /*0650*/  @P1 BRA `(.L_x_1) ;  /* 0xfffffff800cc1947 */ /* 0x000fea000383ffff */
.L_x_0:
[----:B------:R-:W-:Y:S05]  /*0660*/  @!P0 EXIT ;  /* 0x000000000000894d */ /* 0x000fea0003800000 */
[----:B------:R-:W-:Y:S02]  /*0670*/  ISETP.GE.U32.AND P1, PT, R14, 0x8, PT ;  /* 0x000000080e00780c */ /* 0x000fe40003f26070 */
[----:B------:R-:W-:-:S04]  /*0680*/  LOP3.LUT R16, R2, 0x7, RZ, 0xc0, !PT ;  /* 0x0000000702107812 */ /* 0x000fc800078ec0ff */
[----:B------:R-:W-:-:S07]  /*0690*/  ISETP.NE.AND P0, PT, R16, RZ, PT ;  /* 0x000000ff1000720c */ /* 0x000fce0003f05270 */
[----:B------:R-:W-:Y:S06]  /*06a0*/  @!P1 BRA `(.L_x_2) ;  /* 0x0000000000d09947 */ /* 0x000fec0003800000 */
[----:B------:R-:W0:Y:S01]  /*06b0*/  LDC.64 R10, c[0x0][0x380] ;  /* 0x0000e000ff0a7b82 */ /* 0x000e220000000a00 */
[C---:B------:R-:W-:Y:S01]  /*06c0*/  IMAD.IADD R5, R0.reuse, 0x1, R3 ;  /* 0x0000000100057824 */ /* 0x040fe200078e0203 */
[----:B------:R-:W2:Y:S06]  /*06d0*/  LDCU.128 UR8, c[0x0][0x380] ;  /* 0x00007000ff0877ac */ /* 0x000eac0008000c00 */
[----:B------:R-:W3:Y:S08]  /*06e0*/  LDC.64 R12, c[0x0][0x388] ;  /* 0x0000e200ff0c7b82 */ /* 0x000ef00000000a00 */
[----:B-1----:R-:W1:Y:S01]  /*06f0*/  LDC.64 R8, c[0x0][0x390] ;  /* 0x0000e400ff087b82 */ /* 0x002e620000000a00 */
[----:B------:R-:W-:Y:S01]  /*0700*/  IADD3 R17, P1, PT, R0, R3, RZ ;  /* 0x0000000300117210 */ /* 0x000fe20007f3e0ff */
[----:B------:R-:W4:Y:S01]  /*0710*/  LDCU.64 UR6, c[0x0][0x390] ;  /* 0x00007200ff0677ac */ /* 0x000f220008000a00 */
[----:B0-----:R-:W-:-:S06]  /*0720*/  IMAD.WIDE.U32 R10, R5, 0x4, R10 ;  /* 0x00000004050a7825 */ /* 0x001fcc00078e000a */
[----:B------:R-:W5:Y:S01]  /*0730*/  LDG.E R10, desc[UR4][R10.64] ;  /* 0x000000040a0a7981 */ /* 0x000f62000c1e1900 */
[----:B---3--:R-:W-:-:S06]  /*0740*/  IMAD.WIDE.U32 R12, R5, 0x4, R12 ;  /* 0x00000004050c7825 */ /* 0x008fcc00078e000c */
[----:B------:R-:W5:Y:S01]  /*0750*/  LDG.E R13, desc[UR4][R12.64] ;  /* 0x000000040c0d7981 */ /* 0x000f62000c1e1900 */
[----:B------:R-:W-:Y:S02]  /*0760*/  IMAD.X R4, RZ, RZ, RZ, P1 ;  /* 0x000000ffff047224 */ /* 0x000fe400008e06ff */
[----:B------:R-:W-:-:S03]  /*0770*/  IMAD.SHL.U32 R14, R17, 0x4, RZ ;  /* 0x00000004110e7824 */ /* 0x000fc600078e00ff */
[----:B------:R-:W-:Y:S02]  /*0780*/  SHF.L.U64.HI R17, R17, 0x2, R4 ;  /* 0x0000000211117819 */ /* 0x000fe40000010204 */
[C---:B--2---:R-:W-:Y:S02]  /*0790*/  IADD3 R6, P1, PT, R14.reuse, UR8, RZ ;  /* 0x000000080e067c10 */ /* 0x044fe4000ff3e0ff */
[----:B------:R-:W-:Y:S02]  /*07a0*/  IADD3 R4, P2, PT, R14, UR10, RZ ;  /* 0x0000000a0e047c10 */ /* 0x000fe4000ff5e0ff */
[----:B------:R-:W-:Y:S02]  /*07b0*/  IADD3.X R7, PT, PT, R17, UR9, RZ, P1, !PT ;  /* 0x0000000911077c10 */ /* 0x000fe40008ffe4ff */
[----:B-----5:R-:W-:Y:S01]  /*07c0*/  IADD3 R15, PT, PT, R10, R13, RZ ;  /* 0x0000000d0a0f7210 */ /* 0x020fe20007ffe0ff */
[----:B-1----:R-:W-:Y:S01]  /*07d0*/  IMAD.WIDE.U32 R10, R5, 0x4, R8 ;  /* 0x00000004050a7825 */ /* 0x002fe200078e0008 */
[----:B------:R-:W-:-:S04]  /*07e0*/  IADD3.X R5, PT, PT, R17, UR11, RZ, P2, !PT ;  /* 0x0000000b11057c10 */ /* 0x000fc800097fe4ff */
[----:B------:R0:W-:Y:S04]  /*07f0*/  STG.E desc[UR4][R10.64], R15 ;  /* 0x0000000f0a007986 */ /* 0x0001e8000c101904 */
[----:B------:R-:W2:Y:S04]  /*0800*/  LDG.E R12, desc[UR4][R6.64+0x4] ;  /* 0x00000404060c7981 */ /* 0x000ea8000c1e1900 */
[----:B------:R-:W2:Y:S01]  /*0810*/  LDG.E R13, desc[UR4][R4.64+0x4] ;  /* 0x00000404040d7981 */ /* 0x000ea2000c1e1900 */
[----:B----4-:R-:W-:-:S04]  /*0820*/  IADD3 R8, P1, PT, R14, UR6, RZ ;  /* 0x000000060e087c10 */ /* 0x010fc8000ff3e0ff */
[----:B------:R-:W-:Y:S01]  /*0830*/  IADD3.X R9, PT, PT, R17, UR7, RZ, P1, !PT ;  /* 0x0000000711097c10 */ /* 0x000fe20008ffe4ff */
[----:B--2---:R-:W-:-:S05]  /*0840*/  IMAD.IADD R13, R12, 0x1, R13 ;  /* 0x000000010c0d7824 */ /* 0x004fca00078e020d */
[----:B------:R1:W-:Y:S04]  /*0850*/  STG.E desc[UR4][R8.64+0x4], R13 ;  /* 0x0000040d08007986 */ /* 0x0003e8000c101904 */
[----:B------:R-:W2:Y:S04]  /*0860*/  LDG.E R12, desc[UR4][R6.64+0x8] ;  /* 0x00000804060c7981 */ /* 0x000ea8000c1e1900 */
[----:B------:R-:W2:Y:S02]  /*0870*/  LDG.E R17, desc[UR4][R4.64+0x8] ;  /* 0x0000080404117981 */ /* 0x000ea4000c1e1900 */
[----:B--2---:R-:W-:-:S05]  /*0880*/  IMAD.IADD R17, R12, 0x1, R17 ;  /* 0x000000010c117824 */ /* 0x004fca00078e0211 */
[----:B------:R2:W-:Y:S04]  /*0890*/  STG.E desc[UR4][R8.64+0x8], R17 ;  /* 0x0000081108007986 */ /* 0x0005e8000c101904 */
[----:B0-----:R-:W3:Y:S04]  /*08a0*/  LDG.E R10, desc[UR4][R6.64+0xc] ;  /* 0x00000c04060a7981 */ /* 0x001ee8000c1e1900 */
[----:B------:R-:W3:Y:S02]  /*08b0*/  LDG.E R11, desc[UR4][R4.64+0xc] ;  /* 0x00000c04040b7981 */ /* 0x000ee4000c1e1900 */
[----:B---3--:R-:W-:-:S05]  /*08c0*/  IMAD.IADD R11, R10, 0x1, R11 ;  /* 0x000000010a0b7824 */ /* 0x008fca00078e020b */
[----:B------:R0:W-:Y:S04]  /*08d0*/  STG.E desc[UR4][R8.64+0xc], R11 ;  /* 0x00000c0b08007986 */ /* 0x0001e8000c101904 */
[----:B------:R-:W3:Y:S04]  /*08e0*/  LDG.E R10, desc[UR4][R6.64+0x10] ;  /* 0x00001004060a7981 */ /* 0x000ee8000c1e1900 */
[----:B------:R-:W3:Y:S02]  /*08f0*/  LDG.E R15, desc[UR4][R4.64+0x10] ;  /* 0x00001004040f7981 */ /* 0x000ee4000c1e1900 */
[----:B---3--:R-:W-:-:S05]  /*0900*/  IADD3 R15, PT, PT, R10, R15, RZ ;  /* 0x0000000f0a0f7210 */ /* 0x008fca0007ffe0ff */
        /* <DEDUP_REMOVED lines=9> */
[----:B------:R-:W2:Y:S04]  /*09a0*/  LDG.E R10, desc[UR4][R6.64+0x1c] ;  /* 0x00001c04060a7981 */ /* 0x000ea8000c1e1900 */
[----:B0-----:R-:W2:Y:S01]  /*09b0*/  LDG.E R11, desc[UR4][R4.64+0x1c] ;  /* 0x00001c04040b7981 */ /* 0x001ea2000c1e1900 */
[----:B------:R-:W-:Y:S01]  /*09c0*/  VIADD R3, R3, 0x8 ;  /* 0x0000000803037836 */ /* 0x000fe20000000000 */
[----:B--2---:R-:W-:-:S05]  /*09d0*/  IADD3 R11, PT, PT, R10, R11, RZ ;  /* 0x0000000b0a0b7210 */ /* 0x004fca0007ffe0ff */
[----:B------:R3:W-:Y:S02]  /*09e0*/  STG.E desc[UR4][R8.64+0x1c], R11 ;  /* 0x00001c0b08007986 */ /* 0x0007e4000c101904 */
.L_x_2:
[----:B------:R-:W-:Y:S05]  /*09f0*/  @!P0 EXIT ;  /* 0x000000000000894d */ /* 0x000fea0003800000 */
[----:B------:R-:W-:Y:S02]  /*0a00*/  ISETP.GE.U32.AND P1, PT, R16, 0x4, PT ;  /* 0x000000041000780c */ /* 0x000fe40003f26070 */
[----:B------:R-:W-:-:S04]  /*0a10*/  LOP3.LUT R2, R2, 0x3, RZ, 0xc0, !PT ;  /* 0x0000000302027812 */ /* 0x000fc800078ec0ff */
[----:B------:R-:W-:-:S07]  /*0a20*/  ISETP.NE.AND P0, PT, R2, RZ, PT ;  /* 0x000000ff0200720c */ /* 0x000fce0003f05270 */
[----:B------:R-:W-:Y:S06]  /*0a30*/  @!P1 BRA `(.L_x_3) ;  /* 0x0000000000909947 */ /* 0x000fec0003800000 */
[----:B------:R-:W0:Y:S01]  /*0a40*/  LDC.64 R4, c[0x0][0x380] ;  /* 0x0000e000ff047b82 */ /* 0x000e220000000a00 */
[----:B-1-3--:R-:W-:Y:S01]  /*0a50*/  IMAD.IADD R17, R0, 0x1, R3 ;  /* 0x0000000100117824 */ /* 0x00afe200078e0203 */
[----:B------:R-:W1:Y:S01]  /*0a60*/  LDCU.128 UR8, c[0x0][0x380] ;  /* 0x00007000ff0877ac */ /* 0x000e620008000c00 */
[----:B------:R-:W2:Y:S05]  /*0a70*/  LDCU.64 UR6, c[0x0][0x390] ;  /* 0x00007200ff0677ac */ /* 0x000eaa0008000a00 */
[----:B------:R-:W3:Y:S08]  /*0a80*/  LDC.64 R6, c[0x0][0x388] ;  /* 0x0000e200ff067b82 */ /* 0x000ef00000000a00 */
[----:B------:R-:W4:Y:S01]  /*0a90*/  LDC.64 R12, c[0x0][0x390] ;  /* 0x0000e400ff0c7b82 */ /* 0x000f220000000a00 */
[----:B0-----:R-:W-:-:S06]  /*0aa0*/  IMAD.WIDE.U32 R8, R17, 0x4, R4 ;  /* 0x0000000411087825 */ /* 0x001fcc00078e0004 */
[----:B------:R-:W5:Y:S01]  /*0ab0*/  LDG.E R8, desc[UR4][R8.64] ;  /* 0x0000000408087981 */ /* 0x000f62000c1e1900 */
[----:B---3--:R-:W-:-:S06]  /*0ac0*/  IMAD.WIDE.U32 R10, R17, 0x4, R6 ;  /* 0x00000004110a7825 */ /* 0x008fcc00078e0006 */
[----:B------:R-:W5:Y:S01]  /*0ad0*/  LDG.E R11, desc[UR4][R10.64] ;  /* 0x000000040a0b7981 */ /* 0x000f62000c1e1900 */
[----:B------:R-:W-:-:S04]  /*0ae0*/  IADD3 R4, P1, PT, R0, R3, RZ ;  /* 0x0000000300047210 */ /* 0x000fc80007f3e0ff */
[----:B------:R-:W-:Y:S01]  /*0af0*/  IADD3.X R5, PT, PT, RZ, RZ, RZ, P1, !PT ;  /* 0x000000ffff057210 */ /* 0x000fe20000ffe4ff */
[----:B------:R-:W-:-:S03]  /*0b00*/  IMAD.SHL.U32 R16, R4, 0x4, RZ ;  /* 0x0000000404107824 */ /* 0x000fc600078e00ff */
[----:B------:R-:W-:Y:S02]  /*0b10*/  SHF.L.U64.HI R14, R4, 0x2, R5 ;  /* 0x00000002040e7819 */ /* 0x000fe40000010205 */
[C---:B-1----:R-:W-:Y:S02]  /*0b20*/  IADD3 R6, P1, PT, R16.reuse, UR8, RZ ;  /* 0x0000000810067c10 */ /* 0x042fe4000ff3e0ff */
[----:B------:R-:W-:Y:S01]  /*0b30*/  IADD3 R4, P2, PT, R16, UR10, RZ ;  /* 0x0000000a10047c10 */ /* 0x000fe2000ff5e0ff */
[----:B----4-:R-:W-:Y:S01]  /*0b40*/  IMAD.WIDE.U32 R12, R17, 0x4, R12 ;  /* 0x00000004110c7825 */ /* 0x010fe200078e000c */
[C---:B------:R-:W-:Y:S02]  /*0b50*/  IADD3.X R7, PT, PT, R14.reuse, UR9, RZ, P1, !PT ;  /* 0x000000090e077c10 */ /* 0x040fe40008ffe4ff */
[----:B------:R-:W-:Y:S01]  /*0b60*/  IADD3.X R5, PT, PT, R14, UR11, RZ, P2, !PT ;  /* 0x0000000b0e057c10 */ /* 0x000fe200097fe4ff */
[----:B-----5:R-:W-:-:S05]  /*0b70*/  IMAD.IADD R15, R8, 0x1, R11 ;  /* 0x00000001080f7824 */ /* 0x020fca00078e020b */
[----:B------:R0:W-:Y:S04]  /*0b80*/  STG.E desc[UR4][R12.64], R15 ;  /* 0x0000000f0c007986 */ /* 0x0001e8000c101904 */
[----:B------:R-:W3:Y:S04]  /*0b90*/  LDG.E R10, desc[UR4][R6.64+0x4] ;  /* 0x00000404060a7981 */ /* 0x000ee8000c1e1900 */
[----:B------:R-:W3:Y:S01]  /*0ba0*/  LDG.E R11, desc[UR4][R4.64+0x4] ;  /* 0x00000404040b7981 */ /* 0x000ee2000c1e1900 */
[----:B--2---:R-:W-:-:S04]  /*0bb0*/  IADD3 R8, P1, PT, R16, UR6, RZ ;  /* 0x0000000610087c10 */ /* 0x004fc8000ff3e0ff */
[----:B------:R-:W-:Y:S02]  /*0bc0*/  IADD3.X R9, PT, PT, R14, UR7, RZ, P1, !PT ;  /* 0x000000070e097c10 */ /* 0x000fe40008ffe4ff */
[----:B---3--:R-:W-:-:S05]  /*0bd0*/  IADD3 R11, PT, PT, R10, R11, RZ ;  /* 0x0000000b0a0b7210 */ /* 0x008fca0007ffe0ff */
[----:B------:R2:W-:Y:S04]  /*0be0*/  STG.E desc[UR4][R8.64+0x4], R11 ;  /* 0x0000040b08007986 */ /* 0x0005e8000c101904 */
[----:B------:R-:W3:Y:S04]  /*0bf0*/  LDG.E R10, desc[UR4][R6.64+0x8] ;  /* 0x00000804060a7981 */ /* 0x000ee8000c1e1900 */
[----:B------:R-:W3:Y:S02]  /*0c00*/  LDG.E R17, desc[UR4][R4.64+0x8] ;  /* 0x0000080404117981 */ /* 0x000ee4000c1e1900 */
[----:B---3--:R-:W-:-:S05]  /*0c10*/  IMAD.IADD R17, R10, 0x1, R17 ;  /* 0x000000010a117824 */ /* 0x008fca00078e0211 */
[----:B------:R2:W-:Y:S04]  /*0c20*/  STG.E desc[UR4][R8.64+0x8], R17 ;  /* 0x0000081108007986 */ /* 0x0005e8000c101904 */
[----:B------:R-:W3:Y:S04]  /*0c30*/  LDG.E R10, desc[UR4][R6.64+0xc] ;  /* 0x00000c04060a7981 */ /* 0x000ee8000c1e1900 */
[----:B0-----:R-:W3:Y:S01]  /*0c40*/  LDG.E R13, desc[UR4][R4.64+0xc] ;  /* 0x00000c04040d7981 */ /* 0x001ee2000c1e1900 */
[----:B------:R-:W-:Y:S01]  /*0c50*/  IADD3 R3, PT, PT, R3, 0x4, RZ ;  /* 0x0000000403037810 */ /* 0x000fe20007ffe0ff */
[----:B---3--:R-:W-:-:S05]  /*0c60*/  IMAD.IADD R13, R10, 0x1, R13 ;  /* 0x000000010a0d7824 */ /* 0x008fca00078e020d */
[----:B------:R2:W-:Y:S02]  /*0c70*/  STG.E desc[UR4][R8.64+0xc], R13 ;  /* 0x00000c0d08007986 */ /* 0x0005e4000c101904 */
.L_x_3:
[----:B------:R-:W-:Y:S05]  /*0c80*/  @!P0 EXIT ;  /* 0x000000000000894d */ /* 0x000fea0003800000 */
[----:B------:R-:W0:Y:S01]  /*0c90*/  LDC.64 R4, c[0x0][0x390] ;  /* 0x0000e400ff047b82 */ /* 0x000e220000000a00 */
[----:B------:R-:W-:Y:S02]  /*0ca0*/  IMAD.IADD R3, R0, 0x1, R3 ;  /* 0x0000000100037824 */ /* 0x000fe400078e0203 */
[----:B------:R-:W-:-:S05]  /*0cb0*/  IMAD.MOV R0, RZ, RZ, -R2 ;  /* 0x000000ffff007224 */ /* 0x000fca00078e0a02 */
[----:B------:R-:W4:Y:S08]  /*0cc0*/  LDC.64 R6, c[0x0][0x388] ;  /* 0x0000e200ff067b82 */ /* 0x000f300000000a00 */
[----:B-123--:R-:W1:Y:S01]  /*0cd0*/  LDC.64 R8, c[0x0][0x380] ;  /* 0x0000e000ff087b82 */ /* 0x00ee620000000a00 */
[----:B0-----:R-:W-:-:S04]  /*0ce0*/  IMAD.WIDE.U32 R4, R3, 0x4, R4 ;  /* 0x0000000403047825 */ /* 0x001fc800078e0004 */
[----:B------:R-:W-:Y:S01]  /*0cf0*/  IMAD.MOV.U32 R10, RZ, RZ, R4 ;  /* 0x000000ffff0a7224 */ /* 0x000fe200078e0004 */
[----:B------:R-:W-:Y:S01]  /*0d00*/  MOV R13, R5 ;  /* 0x00000005000d7202 */ /* 0x000fe20000000f00 */
[----:B----4-:R-:W-:-:S04]  /*0d10*/  IMAD.WIDE.U32 R6, R3, 0x4, R6 ;  /* 0x0000000403067825 */ /* 0x010fc800078e0006 */
[----:B------:R-:W-:Y:S02]  /*0d20*/  IMAD.MOV.U32 R11, RZ, RZ, R7 ;  /* 0x000000ffff0b7224 */ /* 0x000fe400078e0007 */
[----:B-1----:R-:W-:-:S07]  /*0d30*/  IMAD.WIDE.U32 R8, R3, 0x4, R8 ;  /* 0x0000000403087825 */ /* 0x002fce00078e0008 */
.L_x_4:
[----:B0-----:R-:W-:Y:S01]  /*0d40*/  MOV R2, R8 ;  /* 0x0000000800027202 */ /* 0x001fe20000000f00 */
[----:B------:R-:W-:Y:S01]  /*0d50*/  IMAD.MOV.U32 R3, RZ, RZ, R9 ;  /* 0x000000ffff037224 */ /* 0x000fe200078e0009 */
[----:B------:R-:W-:Y:S01]  /*0d60*/  MOV R5, R11 ;  /* 0x0000000b00057202 */ /* 0x000fe20000000f00 */
[----:B------:R-:W-:-:S03]  /*0d70*/  IMAD.MOV.U32 R4, RZ, RZ, R6 ;  /* 0x000000ffff047224 */ /* 0x000fc600078e0006 */
[----:B------:R0:W2:Y:S04]  /*0d80*/  LDG.E R2, desc[UR4][R2.64] ;  /* 0x0000000402027981 */ /* 0x0000a8000c1e1900 */
[----:B------:R-:W2:Y:S01]  /*0d90*/  LDG.E R5, desc[UR4][R4.64] ;  /* 0x0000000404057981 */ /* 0x000ea2000c1e1900 */
[----:B------:R-:W-:Y:S01]  /*0da0*/  VIADD R0, R0, 0x1 ;  /* 0x0000000100007836 */ /* 0x000fe20000000000 */
[----:B------:R-:W-:Y:S02]  /*0db0*/  IADD3 R8, P3, PT, R8, 0x4, RZ ;  /* 0x0000000408087810 */ /* 0x000fe40007f7e0ff */
[----:B------:R-:W-:Y:S02]  /*0dc0*/  IADD3 R6, P2, PT, R6, 0x4, RZ ;  /* 0x0000000406067810 */ /* 0x000fe40007f5e0ff */
[----:B------:R-:W-:Y:S01]  /*0dd0*/  ISETP.NE.AND P0, PT, R0, RZ, PT ;  /* 0x000000ff0000720c */ /* 0x000fe20003f05270 */
[----:B------:R-:W-:Y:S01]  /*0de0*/  IMAD.X R9, RZ, RZ, R9, P3 ;  /* 0x000000ffff097224 */ /* 0x000fe200018e0609 */
[----:B0-----:R-:W-:-:S02]  /*0df0*/  MOV R3, R13 ;  /* 0x0000000d00037202 */ /* 0x001fc40000000f00 */
[----:B------:R-:W-:Y:S01]  /*0e00*/  IADD3.X R11, PT, PT, RZ, R11, RZ, P2, !PT ;  /* 0x0000000bff0b7210 */ /* 0x000fe200017fe4ff */
[----:B--2---:R-:W-:Y:S02]  /*0e10*/  IMAD.IADD R7, R2, 0x1, R5 ;  /* 0x0000000102077824 */ /* 0x004fe400078e0205 */
[----:B------:R-:W-:Y:S01]  /*0e20*/  IMAD.MOV.U32 R2, RZ, RZ, R10 ;  /* 0x000000ffff027224 */ /* 0x000fe200078e000a */
[----:B------:R-:W-:-:S04]  /*0e30*/  IADD3 R10, P1, PT, R10, 0x4, RZ ;  /* 0x000000040a0a7810 */ /* 0x000fc80007f3e0ff */
[----:B------:R0:W-:Y:S01]  /*0e40*/  STG.E desc[UR4][R2.64], R7 ;  /* 0x0000000702007986 */ /* 0x0001e2000c101904 */
[----:B------:R-:W-:Y:S01]  /*0e50*/  IMAD.X R13, RZ, RZ, R13, P1 ;  /* 0x000000ffff0d7224 */ /* 0x000fe200008e060d */
[----:B------:R-:W-:Y:S07]  /*0e60*/  @P0 BRA `(.L_x_4) ;  /* 0xfffffffc00b40947 */ /* 0x000fee000383ffff */
[----:B------:R-:W-:Y:S05]  /*0e70*/  EXIT ;  /* 0x000000000000794d */ /* 0x000fea0003800000 */
.L_x_5:
[----:B------:R-:W-:-:S00]  /*0e80*/  BRA `(.L_x_5) ;  /* 0xfffffffc00fc7947 */ /* 0x000fc0000383ffff */
[----:B------:R-:W-:-:S00]  /*0e90*/  NOP ;  /* 0x0000000000007918 */ /* 0x000fc00000000000 */
        /* <DEDUP_REMOVED lines=14> */
.L_x_6:


//--------------------- .nv.shared.reserved.0     --------------------------
	.section	.nv.shared.reserved.0,"aw",@nobits
	.weak		__nv_reservedSMEM_offset_0_alias
	.size		__nv_reservedSMEM_offset_0_alias, 0, 64
	.other		__nv_reservedSMEM_offset_0_alias,@"STO_CUDA_RESERVED_SHARED STV_DEFAULT"
__nv_reservedSMEM_offset_0_alias:
	.zero		0
	.zero		64


//--------------------- .nv.constant0._Z7row_addPiS_S_i --------------------------
	.section	.nv.constant0._Z7row_addPiS_S_i,"a",@progbits
	.sectionflags	@""
	.align	4
.nv.constant0._Z7row_addPiS_S_i:
	.zero		924


//--------------------- SYMBOLS --------------------------

	.type		.nv.reservedSmem.offset0,@object
	.size		.nv.reservedSmem.offset0,0x4
